//
// Generated by NVIDIA NVVM Compiler
//
// Compiler Build ID: CL-36424714
// Cuda compilation tools, release 13.0, V13.0.88
// Based on NVVM 20.0.0
//

.version 9.0
.target sm_100
.address_size 64

	// .globl	_Z9kerneldekPmmmS_

.visible .entry _Z9kerneldekPmmmS_(
	.param .u64 .ptr .align 1 _Z9kerneldekPmmmS__param_0,
	.param .u64 _Z9kerneldekPmmmS__param_1,
	.param .u64 _Z9kerneldekPmmmS__param_2,
	.param .u64 .ptr .align 1 _Z9kerneldekPmmmS__param_3
)
{
	.reg .pred 	%p<9>;
	.reg .b32 	%r<15>;
	.reg .b64 	%rd<51>;

	ld.param.u64 	%rd28, [_Z9kerneldekPmmmS__param_0];
	ld.param.u64 	%rd25, [_Z9kerneldekPmmmS__param_1];
	ld.param.u64 	%rd46, [_Z9kerneldekPmmmS__param_2];
	ld.param.u64 	%rd29, [_Z9kerneldekPmmmS__param_3];
	cvta.to.global.u64 	%rd30, %rd29;
	cvta.to.global.u64 	%rd31, %rd28;
	mov.u32 	%r1, %ctaid.x;
	mov.u32 	%r2, %ntid.x;
	mov.u32 	%r3, %tid.x;
	mad.lo.s32 	%r4, %r1, %r2, %r3;
	shl.b32 	%r5, %r4, 1;
	mul.wide.s32 	%rd32, %r5, 8;
	add.s64 	%rd1, %rd31, %rd32;
	ld.global.u64 	%rd2, [%rd1+8];
	mul.wide.s32 	%rd33, %r4, 8;
	add.s64 	%rd3, %rd30, %rd33;
	setp.eq.s64 	%p1, %rd46, 0;
	mov.b64 	%rd49, 1;
	@%p1 bra 	$L__BB0_12;
	ld.global.u64 	%rd48, [%rd1];
	mov.b64 	%rd49, 1;
	cvt.u32.u64 	%r9, %rd25;
$L__BB0_2:
	and.b64  	%rd35, %rd46, 1;
	setp.eq.b64 	%p2, %rd35, 1;
	not.pred 	%p3, %p2;
	@%p3 bra 	$L__BB0_7;
	mul.lo.s64 	%rd8, %rd49, %rd48;
	or.b64  	%rd36, %rd8, %rd25;
	and.b64  	%rd37, %rd36, -4294967296;
	setp.ne.s64 	%p4, %rd37, 0;
	@%p4 bra 	$L__BB0_5;
	cvt.u32.u64 	%r7, %rd8;
	rem.u32 	%r8, %r7, %r9;
	cvt.u64.u32 	%rd49, %r8;
	bra.uni 	$L__BB0_6;
$L__BB0_5:
	rem.u64 	%rd49, %rd8, %rd25;
$L__BB0_6:
	add.s64 	%rd46, %rd46, -1;
$L__BB0_7:
	setp.lt.u64 	%p5, %rd46, 2;
	@%p5 bra 	$L__BB0_11;
	mul.lo.s64 	%rd15, %rd48, %rd48;
	or.b64  	%rd38, %rd15, %rd25;
	and.b64  	%rd39, %rd38, -4294967296;
	setp.ne.s64 	%p6, %rd39, 0;
	@%p6 bra 	$L__BB0_10;
	cvt.u32.u64 	%r10, %rd15;
	rem.u32 	%r11, %r10, %r9;
	cvt.u64.u32 	%rd48, %r11;
	bra.uni 	$L__BB0_11;
$L__BB0_10:
	rem.u64 	%rd48, %rd15, %rd25;
$L__BB0_11:
	setp.gt.u64 	%p7, %rd46, 1;
	shr.u64 	%rd46, %rd46, 1;
	@%p7 bra 	$L__BB0_2;
$L__BB0_12:
	mul.lo.s64 	%rd21, %rd49, %rd2;
	or.b64  	%rd40, %rd21, %rd25;
	and.b64  	%rd41, %rd40, -4294967296;
	setp.ne.s64 	%p8, %rd41, 0;
	@%p8 bra 	$L__BB0_14;
	cvt.u32.u64 	%r12, %rd25;
	cvt.u32.u64 	%r13, %rd21;
	rem.u32 	%r14, %r13, %r12;
	cvt.u64.u32 	%rd50, %r14;
	bra.uni 	$L__BB0_15;
$L__BB0_14:
	rem.u64 	%rd50, %rd21, %rd25;
$L__BB0_15:
	st.global.u64 	[%rd3], %rd50;
	ret;

}


// ===== COMPILED SASS (sm_100) =====

	.target	sm_100

	.elftype	@"ET_EXEC"


//--------------------- .note.nv.tkinfo           --------------------------
	.section	.note.nv.tkinfo,"",@"SHT_NOTE"
	.sectionflags	@"SHF_NOTE_NV_TKINFO"
	.tkinfo
        /*0018*/ 	.word	0x00000002
        /*0030*/ 	.string	""
        /*0030*/ 	.string	"ptxas"
        /*0030*/ 	.string	"Cuda compilation tools, release 13.0, V13.0.88"
        /*0030*/ 	.string	"Build cuda_13.0.r13.0/compiler.36424714_0"
        /*0030*/ 	.string	"-arch sm_100 -m 64 "



//--------------------- .note.nv.cuinfo           --------------------------
	.section	.note.nv.cuinfo,"",@"SHT_NOTE"
	.sectionflags	@"SHF_NOTE_NV_CUINFO"
        /*0018*/ 	.short	0x0002
        /*001a*/ 	.short	0x0064
        /*001c*/ 	.short	0x0082
	.zero		2


//--------------------- .nv.info                  --------------------------
	.section	.nv.info,"",@"SHT_CUDA_INFO"
	.align	4


	//----- nvinfo : EIATTR_REGCOUNT
	.align		4
        /*0000*/ 	.byte	0x04, 0x2f
        /*0002*/ 	.short	(.L_1 - .L_0)
	.align		4
.L_0:
        /*0004*/ 	.word	index@(_Z9kerneldekPmmmS_)
        /*0008*/ 	.word	0x00000018


	//----- nvinfo : EIATTR_FRAME_SIZE
	.align		4
.L_1:
        /*000c*/ 	.byte	0x04, 0x11
        /*000e*/ 	.short	(.L_3 - .L_2)
	.align		4
.L_2:
        /*0010*/ 	.word	index@($__internal_0_$__cuda_sm20_rem_u64)
        /*0014*/ 	.word	0x00000000


	//----- nvinfo : EIATTR_FRAME_SIZE
	.align		4
.L_3:
        /*0018*/ 	.byte	0x04, 0x11
        /*001a*/ 	.short	(.L_5 - .L_4)
	.align		4
.L_4:
        /*001c*/ 	.word	index@(_Z9kerneldekPmmmS_)
        /*0020*/ 	.word	0x00000000


	//----- nvinfo : EIATTR_MIN_STACK_SIZE
	.align		4
.L_5:
        /*0024*/ 	.byte	0x04, 0x12
        /*0026*/ 	.short	(.L_7 - .L_6)
	.align		4
.L_6:
        /*0028*/ 	.word	index@(_Z9kerneldekPmmmS_)
        /*002c*/ 	.word	0x00000000
.L_7:


//--------------------- .nv.compat                --------------------------
	.section	.nv.compat,"",@"SHT_CUDA_COMPAT_INFO"
	.align	4
        /*0000*/ 	.byte	0x02, 0x09, 0x00, 0x00, 0x02, 0x02, 0x01, 0x00, 0x02, 0x05, 0x05, 0x00, 0x03, 0x07, 0x01, 0x01
        /*0010*/ 	.byte	0x02, 0x03, 0x00, 0x00, 0x02, 0x06, 0x01, 0x00, 0x04, 0x0b, 0x08, 0x00, 0x09, 0x00, 0x00, 0x00
        /*0020*/ 	.byte	0x00, 0x00, 0x00, 0x00


//--------------------- .nv.info._Z9kerneldekPmmmS_ --------------------------
	.section	.nv.info._Z9kerneldekPmmmS_,"",@"SHT_CUDA_INFO"
	.sectionflags	@""
	.align	4


	//----- nvinfo : EIATTR_CUDA_API_VERSION
	.align		4
        /*0000*/ 	.byte	0x04, 0x37
        /*0002*/ 	.short	(.L_9 - .L_8)
.L_8:
        /*0004*/ 	.word	0x00000082


	//----- nvinfo : EIATTR_KPARAM_INFO
	.align		4
.L_9:
        /*0008*/ 	.byte	0x04, 0x17
        /*000a*/ 	.short	(.L_11 - .L_10)
.L_10:
        /*000c*/ 	.word	0x00000000
        /*0010*/ 	.short	0x0003
        /*0012*/ 	.short	0x0018
        /*0014*/ 	.byte	0x00, 0xf5, 0x21, 0x00


	//----- nvinfo : EIATTR_KPARAM_INFO
	.align		4
.L_11:
        /*0018*/ 	.byte	0x04, 0x17
        /*001a*/ 	.short	(.L_13 - .L_12)
.L_12:
        /*001c*/ 	.word	0x00000000
        /*0020*/ 	.short	0x0002
        /*0022*/ 	.short	0x0010
        /*0024*/ 	.byte	0x00, 0xf0, 0x21, 0x00


	//----- nvinfo : EIATTR_KPARAM_INFO
	.align		4
.L_13:
        /*0028*/ 	.byte	0x04, 0x17
        /*002a*/ 	.short	(.L_15 - .L_14)
.L_14:
        /*002c*/ 	.word	0x00000000
        /*0030*/ 	.short	0x0001
        /*0032*/ 	.short	0x0008
        /*0034*/ 	.byte	0x00, 0xf0, 0x21, 0x00


	//----- nvinfo : EIATTR_KPARAM_INFO
	.align		4
.L_15:
        /*0038*/ 	.byte	0x04, 0x17
        /*003a*/ 	.short	(.L_17 - .L_16)
.L_16:
        /*003c*/ 	.word	0x00000000
        /*0040*/ 	.short	0x0000
        /*0042*/ 	.short	0x0000
        /*0044*/ 	.byte	0x00, 0xf5, 0x21, 0x00


	//----- nvinfo : EIATTR_SPARSE_MMA_MASK
	.align		4
.L_17:
        /*0048*/ 	.byte	0x03, 0x50
        /*004a*/ 	.short	0x0000


	//----- nvinfo : EIATTR_MAXREG_COUNT
	.align		4
        /*004c*/ 	.byte	0x03, 0x1b
        /*004e*/ 	.short	0x00ff


	//----- nvinfo : EIATTR_MERCURY_ISA_VERSION
	.align		4
        /*0050*/ 	.byte	0x03, 0x5f
        /*0052*/ 	.short	0x0101


	//----- nvinfo : EIATTR_VRC_CTA_INIT_COUNT
	.align		4
        /*0054*/ 	.byte	0x02, 0x4a
	.zero		1
	.zero		1


	//----- nvinfo : EIATTR_EXIT_INSTR_OFFSETS
	.align		4
        /*0058*/ 	.byte	0x04, 0x1c
        /*005a*/ 	.short	(.L_19 - .L_18)


	//   ....[0]....
.L_18:
        /*005c*/ 	.word	0x00000900


	//----- nvinfo : EIATTR_CRS_STACK_SIZE
	.align		4
.L_19:
        /*0060*/ 	.byte	0x04, 0x1e
        /*0062*/ 	.short	(.L_21 - .L_20)
.L_20:
        /*0064*/ 	.word	0x00000000


	//----- nvinfo : EIATTR_CBANK_PARAM_SIZE
	.align		4
.L_21:
        /*0068*/ 	.byte	0x03, 0x19
        /*006a*/ 	.short	0x0020


	//----- nvinfo : EIATTR_PARAM_CBANK
	.align		4
        /*006c*/ 	.byte	0x04, 0x0a
        /*006e*/ 	.short	(.L_23 - .L_22)
	.align		4
.L_22:
        /*0070*/ 	.word	index@(.nv.constant0._Z9kerneldekPmmmS_)
        /*0074*/ 	.short	0x0380
        /*0076*/ 	.short	0x0020


	//----- nvinfo : EIATTR_SW_WAR
	.align		4
.L_23:
        /*0078*/ 	.byte	0x04, 0x36
        /*007a*/ 	.short	(.L_25 - .L_24)
.L_24:
        /*007c*/ 	.word	0x00000008
.L_25:


//--------------------- .nv.callgraph             --------------------------
	.section	.nv.callgraph,"",@"SHT_CUDA_CALLGRAPH"
	.align	4
	.sectionentsize	8
	.align		4
        /*0000*/ 	.word	0x00000000
	.align		4
        /*0004*/ 	.word	0xffffffff
	.align		4
        /*0008*/ 	.word	0x00000000
	.align		4
        /*000c*/ 	.word	0xfffffffe
	.align		4
        /*0010*/ 	.word	0x00000000
	.align		4
        /*0014*/ 	.word	0xfffffffd
	.align		4
        /*0018*/ 	.word	0x00000000
	.align		4
        /*001c*/ 	.word	0xfffffffc


//--------------------- .text._Z9kerneldekPmmmS_  --------------------------
	.section	.text._Z9kerneldekPmmmS_,"ax",@progbits
	.align	128
        .global         _Z9kerneldekPmmmS_
        .type           _Z9kerneldekPmmmS_,@function
        .size           _Z9kerneldekPmmmS_,(.L_x_13 - _Z9kerneldekPmmmS_)
        .other          _Z9kerneldekPmmmS_,@"STO_CUDA_ENTRY STV_DEFAULT"
_Z9kerneldekPmmmS_:
.text._Z9kerneldekPmmmS_:
[----:B------:R-:W-:Y:S01]  /*0000*/  LDC R1, c[0x0][0x37c] ;  /* 0x0000df00ff017b82 */ /* 0x000fe20000000800 */
[----:B------:R-:W0:Y:S07]  /*0010*/  S2R R0, SR_TID.X ;  /* 0x0000000000007919 */ /* 0x000e2e0000002100 */
[----:B------:R-:W0:Y:S01]  /*0020*/  S2UR UR4, SR_CTAID.X ;  /* 0x00000000000479c3 */ /* 0x000e220000002500 */
[----:B------:R-:W1:Y:S01]  /*0030*/  LDCU.64 UR6, c[0x0][0x358] ;  /* 0x00006b00ff0677ac */ /* 0x000e620008000a00 */
[----:B------:R-:W2:Y:S06]  /*0040*/  LDCU.64 UR8, c[0x0][0x390] ;  /* 0x00007200ff0877ac */ /* 0x000eac0008000a00 */
[----:B------:R-:W0:Y:S08]  /*0050*/  LDC R7, c[0x0][0x360] ;  /* 0x0000d800ff077b82 */ /* 0x000e300000000800 */
[----:B------:R-:W3:Y:S01]  /*0060*/  LDC.64 R8, c[0x0][0x380] ;  /* 0x0000e000ff087b82 */ /* 0x000ee20000000a00 */
[----:B0-----:R-:W-:Y:S01]  /*0070*/  IMAD R7, R7, UR4, R0 ;  /* 0x0000000407077c24 */ /* 0x001fe2000f8e0200 */
[----:B--2---:R-:W-:Y:S01]  /*0080*/  UISETP.NE.U32.AND UP0, UPT, UR8, URZ, UPT ;  /* 0x000000ff0800728c */ /* 0x004fe2000bf05070 */
[----:B------:R-:W-:Y:S01]  /*0090*/  IMAD.MOV.U32 R6, RZ, RZ, 0x1 ;  /* 0x00000001ff067424 */ /* 0x000fe200078e00ff */
[----:B------:R-:W0:Y:S02]  /*00a0*/  LDCU.64 UR4, c[0x0][0x388] ;  /* 0x00007100ff0477ac */ /* 0x000e240008000a00 */
[----:B------:R-:W-:-:S05]  /*00b0*/  SHF.L.U32 R3, R7, 0x1, RZ ;  /* 0x0000000107037819 */ /* 0x000fca00000006ff */
[----:B---3--:R-:W-:Y:S02]  /*00c0*/  IMAD.WIDE R8, R3, 0x8, R8 ;  /* 0x0000000803087825 */ /* 0x008fe400078e0208 */
[----:B------:R-:W2:Y:S03]  /*00d0*/  LDC.64 R2, c[0x0][0x398] ;  /* 0x0000e600ff027b82 */ /* 0x000ea60000000a00 */
[----:B-1----:R1:W5:Y:S01]  /*00e0*/  LDG.E.64 R4, desc[UR6][R8.64+0x8] ;  /* 0x0000080608047981 */ /* 0x002362000c1e1b00 */
[----:B------:R-:W-:Y:S01]  /*00f0*/  UISETP.NE.AND.EX UP0, UPT, UR9, URZ, UPT, UP0 ;  /* 0x000000ff0900728c */ /* 0x000fe2000bf05300 */
[----:B--2---:R-:W-:-:S04]  /*0100*/  IMAD.WIDE R2, R7, 0x8, R2 ;  /* 0x0000000807027825 */ /* 0x004fc800078e0202 */
[----:B------:R-:W-:-:S04]  /*0110*/  HFMA2 R7, -RZ, RZ, 0, 0 ;  /* 0x00000000ff077431 */ /* 0x000fc800000001ff */
[----:B01----:R-:W-:Y:S05]  /*0120*/  BRA.U !UP0, `(.L_x_0) ;  /* 0x0000000508647547 */ /* 0x003fea000b800000 */
[----:B------:R-:W5:Y:S01]  /*0130*/  LDG.E.64 R8, desc[UR6][R8.64] ;  /* 0x0000000608087981 */ /* 0x000f62000c1e1b00 */
[----:B------:R-:W-:Y:S01]  /*0140*/  IMAD.MOV.U32 R6, RZ, RZ, 0x1 ;  /* 0x00000001ff067424 */ /* 0x000fe200078e00ff */
[----:B------:R-:W-:Y:S01]  /*0150*/  MOV R7, 0x0 ;  /* 0x0000000000077802 */ /* 0x000fe20000000f00 */
[----:B------:R-:W0:Y:S01]  /*0160*/  LDCU UR9, c[0x0][0x38c] ;  /* 0x00007180ff0977ac */ /* 0x000e220008000800 */
[----:B------:R-:W1:Y:S01]  /*0170*/  LDCU UR12, c[0x0][0x388] ;  /* 0x00007100ff0c77ac */ /* 0x000e620008000800 */
[----:B------:R-:W2:Y:S04]  /*0180*/  LDCU.64 UR10, c[0x0][0x390] ;  /* 0x00007200ff0a77ac */ /* 0x000ea80008000a00 */
.L_x_8:
[----:B--2---:R-:W-:-:S04]  /*0190*/  ULOP3.LUT UR8, UR10, 0x1, URZ, 0xc0, !UPT ;  /* 0x000000010a087892 */ /* 0x004fc8000f8ec0ff */
[----:B------:R-:W-:-:S04]  /*01a0*/  UISETP.NE.U32.AND UP0, UPT, UR8, 0x1, UPT ;  /* 0x000000010800788c */ /* 0x000fc8000bf05070 */
[----:B------:R-:W-:-:S09]  /*01b0*/  UISETP.NE.U32.AND.EX UP0, UPT, URZ, URZ, UPT, UP0 ;  /* 0x000000ffff00728c */ /* 0x000fd2000bf05100 */
[----:B------:R-:W-:Y:S05]  /*01c0*/  BRA.U UP0, `(.L_x_1) ;  /* 0x0000000100947547 */ /* 0x000fea000b800000 */
[-C--:B-----5:R-:W-:Y:S01]  /*01d0*/  IMAD R0, R7, R8.reuse, RZ ;  /* 0x0000000807007224 */ /* 0x0a0fe200078e02ff */
[----:B------:R-:W-:Y:S01]  /*01e0*/  BSSY.RECONVERGENT B0, `(.L_x_2) ;  /* 0x0000021000007945 */ /* 0x000fe20003800200 */
[----:B------:R-:W-:-:S04]  /*01f0*/  IMAD.WIDE.U32 R10, R6, R8, RZ ;  /* 0x00000008060a7225 */ /* 0x000fc800078e00ff */
[----:B------:R-:W-:-:S04]  /*0200*/  IMAD R7, R6, R9, R0 ;  /* 0x0000000906077224 */ /* 0x000fc800078e0200 */
[----:B------:R-:W-:-:S05]  /*0210*/  IMAD.IADD R7, R11, 0x1, R7 ;  /* 0x000000010b077824 */ /* 0x000fca00078e0207 */
[----:B0-----:R-:W-:-:S04]  /*0220*/  LOP3.LUT R0, R7, UR9, RZ, 0xfc, !PT ;  /* 0x0000000907007c12 */ /* 0x001fc8000f8efcff */
[----:B------:R-:W-:-:S13]  /*0230*/  ISETP.NE.U32.AND P0, PT, R0, RZ, PT ;  /* 0x000000ff0000720c */ /* 0x000fda0003f05070 */
[----:B------:R-:W-:Y:S05]  /*0240*/  @P0 BRA `(.L_x_3) ;  /* 0x0000000000500947 */ /* 0x000fea0003800000 */
[----:B-1----:R-:W0:Y:S01]  /*0250*/  I2F.U32.RP R0, UR12 ;  /* 0x0000000c00007d06 */ /* 0x002e220008209000 */
[----:B------:R-:W-:-:S07]  /*0260*/  ISETP.NE.U32.AND P1, PT, RZ, UR12, PT ;  /* 0x0000000cff007c0c */ /* 0x000fce000bf25070 */
[----:B0-----:R-:W0:Y:S02]  /*0270*/  MUFU.RCP R0, R0 ;  /* 0x0000000000007308 */ /* 0x001e240000001000 */
[----:B0-----:R-:W-:-:S06]  /*0280*/  IADD3 R6, PT, PT, R0, 0xffffffe, RZ ;  /* 0x0ffffffe00067810 */ /* 0x001fcc0007ffe0ff */
[----:B------:R0:W1:Y:S02]  /*0290*/  F2I.FTZ.U32.TRUNC.NTZ R7, R6 ;  /* 0x0000000600077305 */ /* 0x000064000021f000 */
[----:B0-----:R-:W-:Y:S01]  /*02a0*/  MOV R6, RZ ;  /* 0x000000ff00067202 */ /* 0x001fe20000000f00 */
[----:B-1----:R-:W-:-:S04]  /*02b0*/  IMAD.MOV R11, RZ, RZ, -R7 ;  /* 0x000000ffff0b7224 */ /* 0x002fc800078e0a07 */
[----:B------:R-:W-:-:S04]  /*02c0*/  IMAD R11, R11, UR12, RZ ;  /* 0x0000000c0b0b7c24 */ /* 0x000fc8000f8e02ff */
[----:B------:R-:W-:-:S06]  /*02d0*/  IMAD.HI.U32 R7, R7, R11, R6 ;  /* 0x0000000b07077227 */ /* 0x000fcc00078e0006 */
[----:B------:R-:W-:-:S04]  /*02e0*/  IMAD.HI.U32 R7, R7, R10, RZ ;  /* 0x0000000a07077227 */ /* 0x000fc800078e00ff */
[----:B------:R-:W-:-:S04]  /*02f0*/  IMAD.MOV R7, RZ, RZ, -R7 ;  /* 0x000000ffff077224 */ /* 0x000fc800078e0a07 */
[----:B------:R-:W-:Y:S02]  /*0300*/  IMAD R10, R7, UR12, R10 ;  /* 0x0000000c070a7c24 */ /* 0x000fe4000f8e020a */
[----:B------:R-:W-:-:S03]  /*0310*/  IMAD.MOV.U32 R7, RZ, RZ, RZ ;  /* 0x000000ffff077224 */ /* 0x000fc600078e00ff */
[----:B------:R-:W-:-:S13]  /*0320*/  ISETP.GE.U32.AND P0, PT, R10, UR12, PT ;  /* 0x0000000c0a007c0c */ /* 0x000fda000bf06070 */
[----:B------:R-:W-:-:S04]  /*0330*/  @P0 IADD3 R10, PT, PT, R10, -UR12, RZ ;  /* 0x8000000c0a0a0c10 */ /* 0x000fc8000fffe0ff */
[----:B------:R-:W-:-:S13]  /*0340*/  ISETP.GE.U32.AND P0, PT, R10, UR12, PT ;  /* 0x0000000c0a007c0c */ /* 0x000fda000bf06070 */
[----:B------:R-:W-:Y:S01]  /*0350*/  @P0 VIADD R10, R10, -UR12 ;  /* 0x8000000c0a0a0c36 */ /* 0x000fe20008000000 */
[----:B------:R-:W-:-:S04]  /*0360*/  @!P1 LOP3.LUT R10, RZ, UR12, RZ, 0x33, !PT ;  /* 0x0000000cff0a9c12 */ /* 0x000fc8000f8e33ff */
[----:B------:R-:W-:Y:S01]  /*0370*/  MOV R6, R10 ;  /* 0x0000000a00067202 */ /* 0x000fe20000000f00 */
[----:B------:R-:W-:Y:S06]  /*0380*/  BRA `(.L_x_4) ;  /* 0x0000000000187947 */ /* 0x000fec0003800000 */
.L_x_3:
[----:B------:R-:W-:Y:S01]  /*0390*/  MOV R0, R10 ;  /* 0x0000000a00007202 */ /* 0x000fe20000000f00 */
[----:B------:R-:W-:Y:S01]  /*03a0*/  IMAD.MOV.U32 R11, RZ, RZ, R7 ;  /* 0x000000ffff0b7224 */ /* 0x000fe200078e0007 */
[----:B------:R-:W-:-:S07]  /*03b0*/  MOV R10, 0x3d0 ;  /* 0x000003d0000a7802 */ /* 0x000fce0000000f00 */
[----:B-1----:R-:W-:Y:S05]  /*03c0*/  CALL.REL.NOINC `($__internal_0_$__cuda_sm20_rem_u64) ;  /* 0x0000000400507944 */ /* 0x002fea0003c00000 */
[----:B------:R-:W-:Y:S01]  /*03d0*/  MOV R6, R0 ;  /* 0x0000000000067202 */ /* 0x000fe20000000f00 */
[----:B------:R-:W-:-:S07]  /*03e0*/  IMAD.MOV.U32 R7, RZ, RZ, R13 ;  /* 0x000000ffff077224 */ /* 0x000fce00078e000d */
.L_x_4:
[----:B------:R-:W-:Y:S05]  /*03f0*/  BSYNC.RECONVERGENT B0 ;  /* 0x0000000000007941 */ /* 0x000fea0003800200 */
.L_x_2:
[----:B------:R-:W-:-:S04]  /*0400*/  UIADD3 UR10, UP0, UPT, UR10, -0x1, URZ ;  /* 0xffffffff0a0a7890 */ /* 0x000fc8000ff1e0ff */
[----:B------:R-:W-:-:S12]  /*0410*/  UIADD3.X UR11, UPT, UPT, UR11, -0x1, URZ, UP0, !UPT ;  /* 0xffffffff0b0b7890 */ /* 0x000fd800087fe4ff */
.L_x_1:
[----:B------:R-:W-:-:S04]  /*0420*/  UISETP.GE.U32.AND UP0, UPT, UR10, 0x2, UPT ;  /* 0x000000020a00788c */ /* 0x000fc8000bf06070 */
[----:B------:R-:W-:-:S09]  /*0430*/  UISETP.GE.U32.AND.EX UP0, UPT, UR11, URZ, UPT, UP0 ;  /* 0x000000ff0b00728c */ /* 0x000fd2000bf06100 */
[----:B------:R-:W-:Y:S05]  /*0440*/  BRA.U !UP0, `(.L_x_5) ;  /* 0x0000000108887547 */ /* 0x000fea000b800000 */
[-C--:B-----5:R-:W-:Y:S01]  /*0450*/  IMAD R0, R9, R8.reuse, RZ ;  /* 0x0000000809007224 */ /* 0x0a0fe200078e02ff */
[----:B------:R-:W-:Y:S01]  /*0460*/  BSSY.RECONVERGENT B0, `(.L_x_5) ;  /* 0x0000020000007945 */ /* 0x000fe20003800200 */
[----:B------:R-:W-:-:S04]  /*0470*/  IMAD.WIDE.U32 R10, R8, R8, RZ ;  /* 0x00000008080a7225 */ /* 0x000fc800078e00ff */
[----:B------:R-:W-:-:S05]  /*0480*/  IMAD R9, R8, R9, R0 ;  /* 0x0000000908097224 */ /* 0x000fca00078e0200 */
[----:B------:R-:W-:-:S04]  /*0490*/  IADD3 R9, PT, PT, R11, R9, RZ ;  /* 0x000000090b097210 */ /* 0x000fc80007ffe0ff */
[----:B0-----:R-:W-:-:S04]  /*04a0*/  LOP3.LUT R0, R9, UR9, RZ, 0xfc, !PT ;  /* 0x0000000909007c12 */ /* 0x001fc8000f8efcff */
[----:B------:R-:W-:-:S13]  /*04b0*/  ISETP.NE.U32.AND P0, PT, R0, RZ, PT ;  /* 0x000000ff0000720c */ /* 0x000fda0003f05070 */
[----:B------:R-:W-:Y:S05]  /*04c0*/  @P0 BRA `(.L_x_6) ;  /* 0x00000000004c0947 */ /* 0x000fea0003800000 */
[----:B-1----:R-:W0:Y:S01]  /*04d0*/  I2F.U32.RP R11, UR12 ;  /* 0x0000000c000b7d06 */ /* 0x002e220008209000 */
[----:B------:R-:W-:Y:S01]  /*04e0*/  IMAD.MOV.U32 R8, RZ, RZ, RZ ;  /* 0x000000ffff087224 */ /* 0x000fe200078e00ff */
[----:B------:R-:W-:-:S06]  /*04f0*/  ISETP.NE.U32.AND P1, PT, RZ, UR12, PT ;  /* 0x0000000cff007c0c */ /* 0x000fcc000bf25070 */
[----:B0-----:R-:W0:Y:S02]  /*0500*/  MUFU.RCP R11, R11 ;  /* 0x0000000b000b7308 */ /* 0x001e240000001000 */
[----:B0-----:R-:W-:-:S06]  /*0510*/  VIADD R12, R11, 0xffffffe ;  /* 0x0ffffffe0b0c7836 */ /* 0x001fcc0000000000 */
[----:B------:R-:W0:Y:S02]  /*0520*/  F2I.FTZ.U32.TRUNC.NTZ R9, R12 ;  /* 0x0000000c00097305 */ /* 0x000e24000021f000 */
[----:B0-----:R-:W-:-:S05]  /*0530*/  IADD3 R13, PT, PT, RZ, -R9, RZ ;  /* 0x80000009ff0d7210 */ /* 0x001fca0007ffe0ff */
[----:B------:R-:W-:-:S04]  /*0540*/  IMAD R13, R13, UR12, RZ ;  /* 0x0000000c0d0d7c24 */ /* 0x000fc8000f8e02ff */
[----:B------:R-:W-:-:S06]  /*0550*/  IMAD.HI.U32 R13, R9, R13, R8 ;  /* 0x0000000d090d7227 */ /* 0x000fcc00078e0008 */
[----:B------:R-:W-:-:S05]  /*0560*/  IMAD.HI.U32 R0, R13, R10, RZ ;  /* 0x0000000a0d007227 */ /* 0x000fca00078e00ff */
[----:B------:R-:W-:-:S05]  /*0570*/  IADD3 R9, PT, PT, -R0, RZ, RZ ;  /* 0x000000ff00097210 */ /* 0x000fca0007ffe1ff */
[----:B------:R-:W-:Y:S02]  /*0580*/  IMAD R8, R9, UR12, R10 ;  /* 0x0000000c09087c24 */ /* 0x000fe4000f8e020a */
[----:B------:R-:W-:-:S03]  /*0590*/  IMAD.MOV.U32 R9, RZ, RZ, RZ ;  /* 0x000000ffff097224 */ /* 0x000fc600078e00ff */
[----:B------:R-:W-:-:S13]  /*05a0*/  ISETP.GE.U32.AND P0, PT, R8, UR12, PT ;  /* 0x0000000c08007c0c */ /* 0x000fda000bf06070 */
[----:B------:R-:W-:-:S05]  /*05b0*/  @P0 VIADD R8, R8, -UR12 ;  /* 0x8000000c08080c36 */ /* 0x000fca0008000000 */
[----:B------:R-:W-:-:S13]  /*05c0*/  ISETP.GE.U32.AND P0, PT, R8, UR12, PT ;  /* 0x0000000c08007c0c */ /* 0x000fda000bf06070 */
[----:B------:R-:W-:Y:S02]  /*05d0*/  @P0 IADD3 R8, PT, PT, R8, -UR12, RZ ;  /* 0x8000000c08080c10 */ /* 0x000fe4000fffe0ff */
[----:B------:R-:W-:Y:S01]  /*05e0*/  @!P1 LOP3.LUT R8, RZ, UR12, RZ, 0x33, !PT ;  /* 0x0000000cff089c12 */ /* 0x000fe2000f8e33ff */
[----:B------:R-:W-:Y:S06]  /*05f0*/  BRA `(.L_x_7) ;  /* 0x0000000000187947 */ /* 0x000fec0003800000 */
.L_x_6:
[----:B------:R-:W-:Y:S01]  /*0600*/  MOV R0, R10 ;  /* 0x0000000a00007202 */ /* 0x000fe20000000f00 */
[----:B------:R-:W-:Y:S01]  /*0610*/  IMAD.MOV.U32 R11, RZ, RZ, R9 ;  /* 0x000000ffff0b7224 */ /* 0x000fe200078e0009 */
[----:B------:R-:W-:-:S07]  /*0620*/  MOV R10, 0x640 ;  /* 0x00000640000a7802 */ /* 0x000fce0000000f00 */
[----:B-1----:R-:W-:Y:S05]  /*0630*/  CALL.REL.NOINC `($__internal_0_$__cuda_sm20_rem_u64) ;  /* 0x0000000000b47944 */ /* 0x002fea0003c00000 */
[----:B------:R-:W-:Y:S01]  /*0640*/  MOV R8, R0 ;  /* 0x0000000000087202 */ /* 0x000fe20000000f00 */
[----:B------:R-:W-:-:S07]  /*0650*/  IMAD.MOV.U32 R9, RZ, RZ, R13 ;  /* 0x000000ffff097224 */ /* 0x000fce00078e000d */
.L_x_7:
[----:B------:R-:W-:Y:S05]  /*0660*/  BSYNC.RECONVERGENT B0 ;  /* 0x0000000000007941 */ /* 0x000fea0003800200 */
.L_x_5:
[----:B------:R-:W-:Y:S02]  /*0670*/  UISETP.GT.U32.AND UP0, UPT, UR10, 0x1, UPT ;  /* 0x000000010a00788c */ /* 0x000fe4000bf04070 */
[----:B------:R-:W-:Y:S02]  /*0680*/  USHF.R.U64 UR10, UR10, 0x1, UR11 ;  /* 0x000000010a0a7899 */ /* 0x000fe4000800120b */
[----:B------:R-:W-:Y:S02]  /*0690*/  UISETP.GT.U32.AND.EX UP0, UPT, UR11, URZ, UPT, UP0 ;  /* 0x000000ff0b00728c */ /* 0x000fe4000bf04100 */
[----:B------:R-:W-:-:S07]  /*06a0*/  USHF.R.U32.HI UR11, URZ, 0x1, UR11 ;  /* 0x00000001ff0b7899 */ /* 0x000fce000801160b */
[----:B------:R-:W-:Y:S05]  /*06b0*/  BRA.U UP0, `(.L_x_8) ;  /* 0xfffffff900b47547 */ /* 0x000fea000b83ffff */
.L_x_0:
[----:B------:R-:W2:Y:S01]  /*06c0*/  LDCU UR8, c[0x0][0x38c] ;  /* 0x00007180ff0877ac */ /* 0x000ea20008000800 */
[-C--:B-----5:R-:W-:Y:S01]  /*06d0*/  IMAD R7, R7, R4.reuse, RZ ;  /* 0x0000000407077224 */ /* 0x0a0fe200078e02ff */
[----:B------:R-:W-:Y:S01]  /*06e0*/  BSSY.RECONVERGENT B0, `(.L_x_9) ;  /* 0x0000020000007945 */ /* 0x000fe20003800200 */
[----:B------:R-:W-:-:S04]  /*06f0*/  IMAD.WIDE.U32 R8, R6, R4, RZ ;  /* 0x0000000406087225 */ /* 0x000fc800078e00ff */
[----:B------:R-:W-:-:S05]  /*0700*/  IMAD R7, R5, R6, R7 ;  /* 0x0000000605077224 */ /* 0x000fca00078e0207 */
[----:B------:R-:W-:-:S04]  /*0710*/  IADD3 R11, PT, PT, R9, R7, RZ ;  /* 0x00000007090b7210 */ /* 0x000fc80007ffe0ff */
[----:B--2---:R-:W-:-:S04]  /*0720*/  LOP3.LUT R0, R11, UR8, RZ, 0xfc, !PT ;  /* 0x000000080b007c12 */ /* 0x004fc8000f8efcff */
[----:B------:R-:W-:-:S13]  /*0730*/  ISETP.NE.U32.AND P0, PT, R0, RZ, PT ;  /* 0x000000ff0000720c */ /* 0x000fda0003f05070 */
[----:B------:R-:W-:Y:S05]  /*0740*/  @P0 BRA `(.L_x_10) ;  /* 0x0000000000500947 */ /* 0x000fea0003800000 */
[----:B------:R-:W2:Y:S01]  /*0750*/  LDCU UR8, c[0x0][0x388] ;  /* 0x00007100ff0877ac */ /* 0x000ea20008000800 */
[----:B------:R-:W-:Y:S01]  /*0760*/  IMAD.MOV.U32 R4, RZ, RZ, RZ ;  /* 0x000000ffff047224 */ /* 0x000fe200078e00ff */
[----:B--2---:R-:W2:Y:S01]  /*0770*/  I2F.U32.RP R6, UR8 ;  /* 0x0000000800067d06 */ /* 0x004ea20008209000 */
[----:B------:R-:W-:-:S07]  /*0780*/  ISETP.NE.U32.AND P1, PT, RZ, UR8, PT ;  /* 0x00000008ff007c0c */ /* 0x000fce000bf25070 */
[----:B--2---:R-:W2:Y:S02]  /*0790*/  MUFU.RCP R6, R6 ;  /* 0x0000000600067308 */ /* 0x004ea40000001000 */
[----:B--2---:R-:W-:-:S06]  /*07a0*/  VIADD R7, R6, 0xffffffe ;  /* 0x0ffffffe06077836 */ /* 0x004fcc0000000000 */
[----:B------:R-:W2:Y:S02]  /*07b0*/  F2I.FTZ.U32.TRUNC.NTZ R5, R7 ;  /* 0x0000000700057305 */ /* 0x000ea4000021f000 */
[----:B--2---:R-:W-:-:S05]  /*07c0*/  IADD3 R9, PT, PT, RZ, -R5, RZ ;  /* 0x80000005ff097210 */ /* 0x004fca0007ffe0ff */
        /* <DEDUP_REMOVED lines=12> */
.L_x_10:
[----:B------:R-:W-:Y:S02]  /*0890*/  MOV R0, R8 ;  /* 0x0000000800007202 */ /* 0x000fe40000000f00 */
[----:B------:R-:W-:-:S07]  /*08a0*/  MOV R10, 0x8c0 ;  /* 0x000008c0000a7802 */ /* 0x000fce0000000f00 */
[----:B01----:R-:W-:Y:S05]  /*08b0*/  CALL.REL.NOINC `($__internal_0_$__cuda_sm20_rem_u64) ;  /* 0x0000000000147944 */ /* 0x003fea0003c00000 */
[----:B------:R-:W-:Y:S01]  /*08c0*/  IMAD.MOV.U32 R4, RZ, RZ, R0 ;  /* 0x000000ffff047224 */ /* 0x000fe200078e0000 */
[----:B------:R-:W-:-:S07]  /*08d0*/  MOV R5, R13 ;  /* 0x0000000d00057202 */ /* 0x000fce0000000f00 */
.L_x_11:
[----:B01----:R-:W-:Y:S05]  /*08e0*/  BSYNC.RECONVERGENT B0 ;  /* 0x0000000000007941 */ /* 0x003fea0003800200 */
.L_x_9:
[----:B------:R-:W-:Y:S01]  /*08f0*/  STG.E.64 desc[UR6][R2.64], R4 ;  /* 0x0000000402007986 */ /* 0x000fe2000c101b06 */
[----:B------:R-:W-:Y:S05]  /*0900*/  EXIT ;  /* 0x000000000000794d */ /* 0x000fea0003800000 */
        .weak           $__internal_0_$__cuda_sm20_rem_u64
        .type           $__internal_0_$__cuda_sm20_rem_u64,@function
        .size           $__internal_0_$__cuda_sm20_rem_u64,(.L_x_13 - $__internal_0_$__cuda_sm20_rem_u64)
$__internal_0_$__cuda_sm20_rem_u64:
[----:B------:R-:W0:Y:S08]  /*0910*/  I2F.U64.RP R16, UR4 ;  /* 0x0000000400107d12 */ /* 0x000e300008309000 */
[----:B0-----:R-:W0:Y:S02]  /*0920*/  MUFU.RCP R16, R16 ;  /* 0x0000001000107308 */ /* 0x001e240000001000 */
[----:B0-----:R-:W-:-:S06]  /*0930*/  VIADD R12, R16, 0x1ffffffe ;  /* 0x1ffffffe100c7836 */ /* 0x001fcc0000000000 */
[----:B------:R-:W0:Y:S02]  /*0940*/  F2I.U64.TRUNC R12, R12 ;  /* 0x0000000c000c7311 */ /* 0x000e24000020d800 */
[----:B0-----:R-:W-:-:S04]  /*0950*/  IMAD.WIDE.U32 R14, R12, UR4, RZ ;  /* 0x000000040c0e7c25 */ /* 0x001fc8000f8e00ff */
[----:B------:R-:W-:Y:S01]  /*0960*/  IMAD R15, R12, UR5, R15 ;  /* 0x000000050c0f7c24 */ /* 0x000fe2000f8e020f */
[----:B------:R-:W-:-:S03]  /*0970*/  IADD3 R17, P0, PT, RZ, -R14, RZ ;  /* 0x8000000eff117210 */ /* 0x000fc60007f1e0ff */
[----:B------:R-:W-:Y:S02]  /*0980*/  IMAD R15, R13, UR4, R15 ;  /* 0x000000040d0f7c24 */ /* 0x000fe4000f8e020f */
[----:B------:R-:W-:-:S03]  /*0990*/  IMAD.HI.U32 R14, R12, R17, RZ ;  /* 0x000000110c0e7227 */ /* 0x000fc600078e00ff */
[----:B------:R-:W-:Y:S01]  /*09a0*/  IADD3.X R19, PT, PT, RZ, ~R15, RZ, P0, !PT ;  /* 0x8000000fff137210 */ /* 0x000fe200007fe4ff */
[----:B------:R-:W-:-:S04]  /*09b0*/  IMAD.MOV.U32 R15, RZ, RZ, R12 ;  /* 0x000000ffff0f7224 */ /* 0x000fc800078e000c */
[----:B------:R-:W-:-:S04]  /*09c0*/  IMAD.WIDE.U32 R14, P0, R12, R19, R14 ;  /* 0x000000130c0e7225 */ /* 0x000fc8000780000e */
[C---:B------:R-:W-:Y:S02]  /*09d0*/  IMAD R21, R13.reuse, R19, RZ ;  /* 0x000000130d157224 */ /* 0x040fe400078e02ff */
[----:B------:R-:W-:-:S04]  /*09e0*/  IMAD.HI.U32 R14, P1, R13, R17, R14 ;  /* 0x000000110d0e7227 */ /* 0x000fc8000782000e */
[----:B------:R-:W-:Y:S01]  /*09f0*/  IMAD.HI.U32 R19, R13, R19, RZ ;  /* 0x000000130d137227 */ /* 0x000fe200078e00ff */
[----:B------:R-:W-:-:S04]  /*0a00*/  IADD3 R15, P2, PT, R21, R14, RZ ;  /* 0x0000000e150f7210 */ /* 0x000fc80007f5e0ff */
[----:B------:R-:W-:Y:S01]  /*0a10*/  IADD3.X R14, PT, PT, R19, R13, RZ, P0, !PT ;  /* 0x0000000d130e7210 */ /* 0x000fe200007fe4ff */
[----:B------:R-:W-:-:S03]  /*0a20*/  IMAD.WIDE.U32 R12, R15, UR4, RZ ;  /* 0x000000040f0c7c25 */ /* 0x000fc6000f8e00ff */
[----:B------:R-:W-:Y:S01]  /*0a30*/  IADD3.X R17, PT, PT, RZ, RZ, R14, P2, P1 ;  /* 0x000000ffff117210 */ /* 0x000fe200017e240e */
[----:B------:R-:W-:Y:S01]  /*0a40*/  IMAD R14, R15, UR5, R13 ;  /* 0x000000050f0e7c24 */ /* 0x000fe2000f8e020d */
[----:B------:R-:W-:-:S03]  /*0a50*/  IADD3 R13, P0, PT, RZ, -R12, RZ ;  /* 0x8000000cff0d7210 */ /* 0x000fc60007f1e0ff */
[----:B------:R-:W-:Y:S02]  /*0a60*/  IMAD R12, R17, UR4, R14 ;  /* 0x00000004110c7c24 */ /* 0x000fe4000f8e020e */
[----:B------:R-:W-:-:S03]  /*0a70*/  IMAD.HI.U32 R14, R15, R13, RZ ;  /* 0x0000000d0f0e7227 */ /* 0x000fc600078e00ff */
[----:B------:R-:W-:-:S05]  /*0a80*/  IADD3.X R12, PT, PT, RZ, ~R12, RZ, P0, !PT ;  /* 0x8000000cff0c7210 */ /* 0x000fca00007fe4ff */
[----:B------:R-:W-:-:S04]  /*0a90*/  IMAD.WIDE.U32 R14, P0, R15, R12, R14 ;  /* 0x0000000c0f0e7225 */ /* 0x000fc8000780000e */
[C---:B------:R-:W-:Y:S02]  /*0aa0*/  IMAD R16, R17.reuse, R12, RZ ;  /* 0x0000000c11107224 */ /* 0x040fe400078e02ff */
[----:B------:R-:W-:-:S04]  /*0ab0*/  IMAD.HI.U32 R15, P1, R17, R13, R14 ;  /* 0x0000000d110f7227 */ /* 0x000fc8000782000e */
[----:B------:R-:W-:Y:S02]  /*0ac0*/  HFMA2 R13, -RZ, RZ, 0, 0 ;  /* 0x00000000ff0d7431 */ /* 0x000fe400000001ff */
[----:B------:R-:W-:Y:S01]  /*0ad0*/  IMAD.HI.U32 R12, R17, R12, RZ ;  /* 0x0000000c110c7227 */ /* 0x000fe200078e00ff */
[----:B------:R-:W-:-:S03]  /*0ae0*/  IADD3 R15, P2, PT, R16, R15, RZ ;  /* 0x0000000f100f7210 */ /* 0x000fc60007f5e0ff */
[----:B------:R-:W-:Y:S02]  /*0af0*/  IMAD.X R17, R12, 0x1, R17, P0 ;  /* 0x000000010c117824 */ /* 0x000fe400000e0611 */
[----:B------:R-:W-:-:S03]  /*0b00*/  IMAD.HI.U32 R12, R15, R0, RZ ;  /* 0x000000000f0c7227 */ /* 0x000fc600078e00ff */
[----:B------:R-:W-:Y:S01]  /*0b10*/  IADD3.X R17, PT, PT, RZ, RZ, R17, P2, P1 ;  /* 0x000000ffff117210 */ /* 0x000fe200017e2411 */
[----:B------:R-:W-:-:S04]  /*0b20*/  IMAD.WIDE.U32 R12, R15, R11, R12 ;  /* 0x0000000b0f0c7225 */ /* 0x000fc800078e000c */
[C---:B------:R-:W-:Y:S02]  /*0b30*/  IMAD R15, R17.reuse, R11, RZ ;  /* 0x0000000b110f7224 */ /* 0x040fe400078e02ff */
[----:B------:R-:W-:-:S04]  /*0b40*/  IMAD.HI.U32 R12, P0, R17, R0, R12 ;  /* 0x00000000110c7227 */ /* 0x000fc8000780000c */
[----:B------:R-:W-:Y:S01]  /*0b50*/  IMAD.HI.U32 R14, R17, R11, RZ ;  /* 0x0000000b110e7227 */ /* 0x000fe200078e00ff */
[----:B------:R-:W-:-:S04]  /*0b60*/  IADD3 R15, P1, PT, R15, R12, RZ ;  /* 0x0000000c0f0f7210 */ /* 0x000fc80007f3e0ff */
[----:B------:R-:W-:Y:S01]  /*0b70*/  IADD3.X R14, PT, PT, R14, RZ, RZ, P0, !PT ;  /* 0x000000ff0e0e7210 */ /* 0x000fe200007fe4ff */
[----:B------:R-:W-:-:S04]  /*0b80*/  IMAD.WIDE.U32 R12, R15, UR4, RZ ;  /* 0x000000040f0c7c25 */ /* 0x000fc8000f8e00ff */
[----:B------:R-:W-:Y:S01]  /*0b90*/  IMAD.X R14, RZ, RZ, R14, P1 ;  /* 0x000000ffff0e7224 */ /* 0x000fe200008e060e */
[----:B------:R-:W-:Y:S01]  /*0ba0*/  IADD3 R0, P1, PT, -R12, R0, RZ ;  /* 0x000000000c007210 */ /* 0x000fe20007f3e1ff */
[----:B------:R-:W-:-:S03]  /*0bb0*/  IMAD R15, R15, UR5, R13 ;  /* 0x000000050f0f7c24 */ /* 0x000fc6000f8e020d */
[----:B------:R-:W-:Y:S01]  /*0bc0*/  ISETP.GE.U32.AND P0, PT, R0, UR4, PT ;  /* 0x0000000400007c0c */ /* 0x000fe2000bf06070 */
[----:B------:R-:W-:-:S05]  /*0bd0*/  IMAD R14, R14, UR4, R15 ;  /* 0x000000040e0e7c24 */ /* 0x000fca000f8e020f */
[----:B------:R-:W-:Y:S02]  /*0be0*/  IADD3.X R13, PT, PT, ~R14, R11, RZ, P1, !PT ;  /* 0x0000000b0e0d7210 */ /* 0x000fe40000ffe5ff */
[----:B------:R-:W-:Y:S02]  /*0bf0*/  IADD3 R11, P1, PT, R0, -UR4, RZ ;  /* 0x80000004000b7c10 */ /* 0x000fe4000ff3e0ff */
[C---:B------:R-:W-:Y:S02]  /*0c00*/  ISETP.GE.U32.AND.EX P0, PT, R13.reuse, UR5, PT, P0 ;  /* 0x000000050d007c0c */ /* 0x040fe4000bf06100 */
[----:B------:R-:W-:Y:S02]  /*0c10*/  IADD3.X R12, PT, PT, R13, ~UR5, RZ, P1, !PT ;  /* 0x800000050d0c7c10 */ /* 0x000fe40008ffe4ff */
[----:B------:R-:W-:Y:S02]  /*0c20*/  SEL R11, R11, R0, P0 ;  /* 0x000000000b0b7207 */ /* 0x000fe40000000000 */
[----:B------:R-:W-:-:S02]  /*0c30*/  SEL R12, R12, R13, P0 ;  /* 0x0000000d0c0c7207 */ /* 0x000fc40000000000 */
[C---:B------:R-:W-:Y:S02]  /*0c40*/  ISETP.GE.U32.AND P0, PT, R11.reuse, UR4, PT ;  /* 0x000000040b007c0c */ /* 0x040fe4000bf06070 */
[----:B------:R-:W-:Y:S02]  /*0c50*/  IADD3 R0, P2, PT, R11, -UR4, RZ ;  /* 0x800000040b007c10 */ /* 0x000fe4000ff5e0ff */
[C---:B------:R-:W-:Y:S02]  /*0c60*/  ISETP.GE.U32.AND.EX P0, PT, R12.reuse, UR5, PT, P0 ;  /* 0x000000050c007c0c */ /* 0x040fe4000bf06100 */
[----:B------:R-:W-:Y:S02]  /*0c70*/  ISETP.NE.U32.AND P1, PT, RZ, UR4, PT ;  /* 0x00000004ff007c0c */ /* 0x000fe4000bf25070 */
[----:B------:R-:W-:Y:S02]  /*0c80*/  IADD3.X R13, PT, PT, R12, ~UR5, RZ, P2, !PT ;  /* 0x800000050c0d7c10 */ /* 0x000fe400097fe4ff */
[----:B------:R-:W-:-:S02]  /*0c90*/  SEL R0, R0, R11, P0 ;  /* 0x0000000b00007207 */ /* 0x000fc40000000000 */
[----:B------:R-:W-:Y:S02]  /*0ca0*/  MOV R11, 0x0 ;  /* 0x00000000000b7802 */ /* 0x000fe40000000f00 */
[----:B------:R-:W-:Y:S02]  /*0cb0*/  ISETP.NE.AND.EX P1, PT, RZ, UR5, PT, P1 ;  /* 0x00000005ff007c0c */ /* 0x000fe4000bf25310 */
[----:B------:R-:W-:Y:S02]  /*0cc0*/  SEL R13, R13, R12, P0 ;  /* 0x0000000c0d0d7207 */ /* 0x000fe40000000000 */
[----:B------:R-:W-:Y:S02]  /*0cd0*/  SEL R0, R0, 0xffffffff, P1 ;  /* 0xffffffff00007807 */ /* 0x000fe40000800000 */
[----:B------:R-:W-:Y:S01]  /*0ce0*/  SEL R13, R13, 0xffffffff, P1 ;  /* 0xffffffff0d0d7807 */ /* 0x000fe20000800000 */
[----:B------:R-:W-:Y:S06]  /*0cf0*/  RET.REL.NODEC R10 `(_Z9kerneldekPmmmS_) ;  /* 0xfffffff00ac07950 */ /* 0x000fec0003c3ffff */
.L_x_12:
[----:B------:R-:W-:-:S00]  /*0d00*/  BRA `(.L_x_12) ;  /* 0xfffffffc00fc7947 */ /* 0x000fc0000383ffff */
[----:B------:R-:W-:-:S00]  /*0d10*/  NOP ;  /* 0x0000000000007918 */ /* 0x000fc00000000000 */
        /* <DEDUP_REMOVED lines=14> */
.L_x_13:


//--------------------- .nv.shared.reserved.0     --------------------------
	.section	.nv.shared.reserved.0,"aw",@nobits
	.weak		__nv_reservedSMEM_offset_0_alias
	.size		__nv_reservedSMEM_offset_0_alias, 0, 64
	.other		__nv_reservedSMEM_offset_0_alias,@"STO_CUDA_RESERVED_SHARED STV_DEFAULT"
__nv_reservedSMEM_offset_0_alias:
	.zero		0
	.zero		64


//--------------------- .nv.constant0._Z9kerneldekPmmmS_ --------------------------
	.section	.nv.constant0._Z9kerneldekPmmmS_,"a",@progbits
	.sectionflags	@""
	.align	4
.nv.constant0._Z9kerneldekPmmmS_:
	.zero		928


//--------------------- SYMBOLS --------------------------

	.type		.nv.reservedSmem.offset0,@object
	.size		.nv.reservedSmem.offset0,0x4
